//
// Generated by NVIDIA NVVM Compiler
//
// Compiler Build ID: CL-36424714
// Cuda compilation tools, release 13.0, V13.0.88
// Based on NVVM 20.0.0
//

.version 9.0
.target sm_100
.address_size 64

	// .globl	_Z17max_min_kernel_v2PKfS0_PfS1_iiii
.extern .shared .align 16 .b8 shared_mem[];

.visible .entry _Z17max_min_kernel_v2PKfS0_PfS1_iiii(
	.param .u64 .ptr .align 1 _Z17max_min_kernel_v2PKfS0_PfS1_iiii_param_0,
	.param .u64 .ptr .align 1 _Z17max_min_kernel_v2PKfS0_PfS1_iiii_param_1,
	.param .u64 .ptr .align 1 _Z17max_min_kernel_v2PKfS0_PfS1_iiii_param_2,
	.param .u64 .ptr .align 1 _Z17max_min_kernel_v2PKfS0_PfS1_iiii_param_3,
	.param .u32 _Z17max_min_kernel_v2PKfS0_PfS1_iiii_param_4,
	.param .u32 _Z17max_min_kernel_v2PKfS0_PfS1_iiii_param_5,
	.param .u32 _Z17max_min_kernel_v2PKfS0_PfS1_iiii_param_6,
	.param .u32 _Z17max_min_kernel_v2PKfS0_PfS1_iiii_param_7
)
{
	.reg .pred 	%p<9>;
	.reg .b32 	%r<38>;
	.reg .b32 	%f<21>;
	.reg .b64 	%rd<17>;

	ld.param.u64 	%rd4, [_Z17max_min_kernel_v2PKfS0_PfS1_iiii_param_0];
	ld.param.u64 	%rd5, [_Z17max_min_kernel_v2PKfS0_PfS1_iiii_param_1];
	ld.param.u64 	%rd6, [_Z17max_min_kernel_v2PKfS0_PfS1_iiii_param_2];
	ld.param.u64 	%rd7, [_Z17max_min_kernel_v2PKfS0_PfS1_iiii_param_3];
	ld.param.u32 	%r17, [_Z17max_min_kernel_v2PKfS0_PfS1_iiii_param_4];
	ld.param.u32 	%r18, [_Z17max_min_kernel_v2PKfS0_PfS1_iiii_param_5];
	ld.param.u32 	%r19, [_Z17max_min_kernel_v2PKfS0_PfS1_iiii_param_6];
	mov.u32 	%r37, %ntid.x;
	mov.u32 	%r2, %tid.x;
	mov.u32 	%r3, %ctaid.y;
	mov.u32 	%r4, %ctaid.x;
	mov.u32 	%r5, %ctaid.z;
	setp.lt.s32 	%p1, %r18, 1;
	mov.f32 	%f19, 0fFF7FFFFF;
	@%p1 bra 	$L__BB0_7;
	mul.lo.s32 	%r6, %r18, %r5;
	shl.b32 	%r21, %r2, 2;
	mov.u32 	%r22, shared_mem;
	add.s32 	%r7, %r22, %r21;
	mad.lo.s32 	%r23, %r17, %r5, %r3;
	mul.lo.s32 	%r8, %r23, %r18;
	mad.lo.s32 	%r24, %r23, %r19, %r4;
	mul.lo.s32 	%r9, %r24, %r18;
	cvta.to.global.u64 	%rd1, %rd5;
	cvta.to.global.u64 	%rd2, %rd4;
	cvta.to.global.u64 	%rd3, %rd6;
	mov.f32 	%f19, 0fFF7FFFFF;
	mov.b32 	%r36, 0;
$L__BB0_2:
	add.s32 	%r11, %r36, %r2;
	setp.ge.s32 	%p2, %r11, %r18;
	mov.f32 	%f18, 0f7F7FFFFF;
	@%p2 bra 	$L__BB0_4;
	add.s32 	%r25, %r11, %r6;
	mad.lo.s32 	%r26, %r25, %r19, %r4;
	mul.wide.s32 	%rd8, %r26, 4;
	add.s64 	%rd9, %rd1, %rd8;
	ld.global.nc.f32 	%f18, [%rd9];
$L__BB0_4:
	setp.ge.s32 	%p3, %r11, %r18;
	st.shared.f32 	[%r7], %f18;
	bar.sync 	0;
	@%p3 bra 	$L__BB0_6;
	add.s32 	%r27, %r11, %r8;
	add.s32 	%r28, %r11, %r9;
	mul.wide.s32 	%rd10, %r27, 4;
	add.s64 	%rd11, %rd2, %rd10;
	ld.global.nc.f32 	%f10, [%rd11];
	ld.shared.f32 	%f11, [%r7];
	min.f32 	%f12, %f10, %f11;
	mul.wide.s32 	%rd12, %r28, 4;
	add.s64 	%rd13, %rd3, %rd12;
	st.global.f32 	[%rd13], %f12;
	max.f32 	%f19, %f19, %f12;
$L__BB0_6:
	bar.sync 	0;
	add.s32 	%r36, %r36, %r37;
	setp.lt.s32 	%p4, %r36, %r18;
	@%p4 bra 	$L__BB0_2;
$L__BB0_7:
	shl.b32 	%r29, %r37, 2;
	mov.u32 	%r30, shared_mem;
	add.s32 	%r13, %r30, %r29;
	shl.b32 	%r31, %r2, 2;
	add.s32 	%r14, %r13, %r31;
	st.shared.f32 	[%r14], %f19;
	bar.sync 	0;
	setp.lt.u32 	%p5, %r37, 2;
	@%p5 bra 	$L__BB0_11;
$L__BB0_8:
	shr.u32 	%r16, %r37, 1;
	setp.ge.u32 	%p6, %r2, %r16;
	@%p6 bra 	$L__BB0_10;
	ld.shared.f32 	%f13, [%r14];
	shl.b32 	%r32, %r16, 2;
	add.s32 	%r33, %r14, %r32;
	ld.shared.f32 	%f14, [%r33];
	max.f32 	%f15, %f13, %f14;
	st.shared.f32 	[%r14], %f15;
$L__BB0_10:
	bar.sync 	0;
	setp.gt.u32 	%p7, %r37, 3;
	mov.u32 	%r37, %r16;
	@%p7 bra 	$L__BB0_8;
$L__BB0_11:
	setp.ne.s32 	%p8, %r2, 0;
	@%p8 bra 	$L__BB0_13;
	ld.shared.f32 	%f16, [%r13];
	mad.lo.s32 	%r34, %r17, %r5, %r3;
	mad.lo.s32 	%r35, %r34, %r19, %r4;
	cvta.to.global.u64 	%rd14, %rd7;
	mul.wide.s32 	%rd15, %r35, 4;
	add.s64 	%rd16, %rd14, %rd15;
	st.global.f32 	[%rd16], %f16;
$L__BB0_13:
	ret;

}


// ===== COMPILED SASS (sm_100) =====

	.target	sm_100

	.elftype	@"ET_EXEC"


//--------------------- .note.nv.tkinfo           --------------------------
	.section	.note.nv.tkinfo,"",@"SHT_NOTE"
	.sectionflags	@"SHF_NOTE_NV_TKINFO"
	.tkinfo
        /*0018*/ 	.word	0x00000002
        /*0030*/ 	.string	""
        /*0030*/ 	.string	"ptxas"
        /*0030*/ 	.string	"Cuda compilation tools, release 13.0, V13.0.88"
        /*0030*/ 	.string	"Build cuda_13.0.r13.0/compiler.36424714_0"
        /*0030*/ 	.string	"-arch sm_100 -m 64 "



//--------------------- .note.nv.cuinfo           --------------------------
	.section	.note.nv.cuinfo,"",@"SHT_NOTE"
	.sectionflags	@"SHF_NOTE_NV_CUINFO"
        /*0018*/ 	.short	0x0002
        /*001a*/ 	.short	0x0064
        /*001c*/ 	.short	0x0082
	.zero		2


//--------------------- .nv.info                  --------------------------
	.section	.nv.info,"",@"SHT_CUDA_INFO"
	.align	4


	//----- nvinfo : EIATTR_REGCOUNT
	.align		4
        /*0000*/ 	.byte	0x04, 0x2f
        /*0002*/ 	.short	(.L_1 - .L_0)
	.align		4
.L_0:
        /*0004*/ 	.word	index@(_Z17max_min_kernel_v2PKfS0_PfS1_iiii)
        /*0008*/ 	.word	0x00000018


	//----- nvinfo : EIATTR_FRAME_SIZE
	.align		4
.L_1:
        /*000c*/ 	.byte	0x04, 0x11
        /*000e*/ 	.short	(.L_3 - .L_2)
	.align		4
.L_2:
        /*0010*/ 	.word	index@(_Z17max_min_kernel_v2PKfS0_PfS1_iiii)
        /*0014*/ 	.word	0x00000000


	//----- nvinfo : EIATTR_MIN_STACK_SIZE
	.align		4
.L_3:
        /*0018*/ 	.byte	0x04, 0x12
        /*001a*/ 	.short	(.L_5 - .L_4)
	.align		4
.L_4:
        /*001c*/ 	.word	index@(_Z17max_min_kernel_v2PKfS0_PfS1_iiii)
        /*0020*/ 	.word	0x00000000
.L_5:


//--------------------- .nv.compat                --------------------------
	.section	.nv.compat,"",@"SHT_CUDA_COMPAT_INFO"
	.align	4
        /*0000*/ 	.byte	0x02, 0x09, 0x00, 0x00, 0x02, 0x02, 0x01, 0x00, 0x02, 0x05, 0x05, 0x00, 0x03, 0x07, 0x01, 0x01
        /*0010*/ 	.byte	0x02, 0x03, 0x00, 0x00, 0x02, 0x06, 0x01, 0x00, 0x04, 0x0b, 0x08, 0x00, 0x09, 0x00, 0x00, 0x00
        /*0020*/ 	.byte	0x00, 0x00, 0x00, 0x00


//--------------------- .nv.info._Z17max_min_kernel_v2PKfS0_PfS1_iiii --------------------------
	.section	.nv.info._Z17max_min_kernel_v2PKfS0_PfS1_iiii,"",@"SHT_CUDA_INFO"
	.sectionflags	@""
	.align	4


	//----- nvinfo : EIATTR_CUDA_API_VERSION
	.align		4
        /*0000*/ 	.byte	0x04, 0x37
        /*0002*/ 	.short	(.L_7 - .L_6)
.L_6:
        /*0004*/ 	.word	0x00000082


	//----- nvinfo : EIATTR_KPARAM_INFO
	.align		4
.L_7:
        /*0008*/ 	.byte	0x04, 0x17
        /*000a*/ 	.short	(.L_9 - .L_8)
.L_8:
        /*000c*/ 	.word	0x00000000
        /*0010*/ 	.short	0x0007
        /*0012*/ 	.short	0x002c
        /*0014*/ 	.byte	0x00, 0xf0, 0x11, 0x00


	//----- nvinfo : EIATTR_KPARAM_INFO
	.align		4
.L_9:
        /*0018*/ 	.byte	0x04, 0x17
        /*001a*/ 	.short	(.L_11 - .L_10)
.L_10:
        /*001c*/ 	.word	0x00000000
        /*0020*/ 	.short	0x0006
        /*0022*/ 	.short	0x0028
        /*0024*/ 	.byte	0x00, 0xf0, 0x11, 0x00


	//----- nvinfo : EIATTR_KPARAM_INFO
	.align		4
.L_11:
        /*0028*/ 	.byte	0x04, 0x17
        /*002a*/ 	.short	(.L_13 - .L_12)
.L_12:
        /*002c*/ 	.word	0x00000000
        /*0030*/ 	.short	0x0005
        /*0032*/ 	.short	0x0024
        /*0034*/ 	.byte	0x00, 0xf0, 0x11, 0x00


	//----- nvinfo : EIATTR_KPARAM_INFO
	.align		4
.L_13:
        /*0038*/ 	.byte	0x04, 0x17
        /*003a*/ 	.short	(.L_15 - .L_14)
.L_14:
        /*003c*/ 	.word	0x00000000
        /*0040*/ 	.short	0x0004
        /*0042*/ 	.short	0x0020
        /*0044*/ 	.byte	0x00, 0xf0, 0x11, 0x00


	//----- nvinfo : EIATTR_KPARAM_INFO
	.align		4
.L_15:
        /*0048*/ 	.byte	0x04, 0x17
        /*004a*/ 	.short	(.L_17 - .L_16)
.L_16:
        /*004c*/ 	.word	0x00000000
        /*0050*/ 	.short	0x0003
        /*0052*/ 	.short	0x0018
        /*0054*/ 	.byte	0x00, 0xf5, 0x21, 0x00


	//----- nvinfo : EIATTR_KPARAM_INFO
	.align		4
.L_17:
        /*0058*/ 	.byte	0x04, 0x17
        /*005a*/ 	.short	(.L_19 - .L_18)
.L_18:
        /*005c*/ 	.word	0x00000000
        /*0060*/ 	.short	0x0002
        /*0062*/ 	.short	0x0010
        /*0064*/ 	.byte	0x00, 0xf5, 0x21, 0x00


	//----- nvinfo : EIATTR_KPARAM_INFO
	.align		4
.L_19:
        /*0068*/ 	.byte	0x04, 0x17
        /*006a*/ 	.short	(.L_21 - .L_20)
.L_20:
        /*006c*/ 	.word	0x00000000
        /*0070*/ 	.short	0x0001
        /*0072*/ 	.short	0x0008
        /*0074*/ 	.byte	0x00, 0xf5, 0x21, 0x00


	//----- nvinfo : EIATTR_KPARAM_INFO
	.align		4
.L_21:
        /*0078*/ 	.byte	0x04, 0x17
        /*007a*/ 	.short	(.L_23 - .L_22)
.L_22:
        /*007c*/ 	.word	0x00000000
        /*0080*/ 	.short	0x0000
        /*0082*/ 	.short	0x0000
        /*0084*/ 	.byte	0x00, 0xf5, 0x21, 0x00


	//----- nvinfo : EIATTR_SPARSE_MMA_MASK
	.align		4
.L_23:
        /*0088*/ 	.byte	0x03, 0x50
        /*008a*/ 	.short	0x0000


	//----- nvinfo : EIATTR_MAXREG_COUNT
	.align		4
        /*008c*/ 	.byte	0x03, 0x1b
        /*008e*/ 	.short	0x00ff


	//----- nvinfo : EIATTR_NUM_BARRIERS
	.align		4
        /*0090*/ 	.byte	0x02, 0x4c
        /*0092*/ 	.byte	0x01
	.zero		1


	//----- nvinfo : EIATTR_MERCURY_ISA_VERSION
	.align		4
        /*0094*/ 	.byte	0x03, 0x5f
        /*0096*/ 	.short	0x0101


	//----- nvinfo : EIATTR_VRC_CTA_INIT_COUNT
	.align		4
        /*0098*/ 	.byte	0x02, 0x4a
	.zero		1
	.zero		1


	//----- nvinfo : EIATTR_EXIT_INSTR_OFFSETS
	.align		4
        /*009c*/ 	.byte	0x04, 0x1c
        /*009e*/ 	.short	(.L_25 - .L_24)


	//   ....[0]....
.L_24:
        /*00a0*/ 	.word	0x00000460


	//   ....[1]....
        /*00a4*/ 	.word	0x000004f0


	//----- nvinfo : EIATTR_CBANK_PARAM_SIZE
	.align		4
.L_25:
        /*00a8*/ 	.byte	0x03, 0x19
        /*00aa*/ 	.short	0x0030


	//----- nvinfo : EIATTR_PARAM_CBANK
	.align		4
        /*00ac*/ 	.byte	0x04, 0x0a
        /*00ae*/ 	.short	(.L_27 - .L_26)
	.align		4
.L_26:
        /*00b0*/ 	.word	index@(.nv.constant0._Z17max_min_kernel_v2PKfS0_PfS1_iiii)
        /*00b4*/ 	.short	0x0380
        /*00b6*/ 	.short	0x0030


	//----- nvinfo : EIATTR_SW_WAR
	.align		4
.L_27:
        /*00b8*/ 	.byte	0x04, 0x36
        /*00ba*/ 	.short	(.L_29 - .L_28)
.L_28:
        /*00bc*/ 	.word	0x00000008
.L_29:


//--------------------- .nv.callgraph             --------------------------
	.section	.nv.callgraph,"",@"SHT_CUDA_CALLGRAPH"
	.align	4
	.sectionentsize	8
	.align		4
        /*0000*/ 	.word	0x00000000
	.align		4
        /*0004*/ 	.word	0xffffffff
	.align		4
        /*0008*/ 	.word	0x00000000
	.align		4
        /*000c*/ 	.word	0xfffffffe
	.align		4
        /*0010*/ 	.word	0x00000000
	.align		4
        /*0014*/ 	.word	0xfffffffd
	.align		4
        /*0018*/ 	.word	0x00000000
	.align		4
        /*001c*/ 	.word	0xfffffffc


//--------------------- .text._Z17max_min_kernel_v2PKfS0_PfS1_iiii --------------------------
	.section	.text._Z17max_min_kernel_v2PKfS0_PfS1_iiii,"ax",@progbits
	.align	128
        .global         _Z17max_min_kernel_v2PKfS0_PfS1_iiii
        .type           _Z17max_min_kernel_v2PKfS0_PfS1_iiii,@function
        .size           _Z17max_min_kernel_v2PKfS0_PfS1_iiii,(.L_x_5 - _Z17max_min_kernel_v2PKfS0_PfS1_iiii)
        .other          _Z17max_min_kernel_v2PKfS0_PfS1_iiii,@"STO_CUDA_ENTRY STV_DEFAULT"
_Z17max_min_kernel_v2PKfS0_PfS1_iiii:
.text._Z17max_min_kernel_v2PKfS0_PfS1_iiii:
[----:B------:R-:W-:Y:S01]  /*0000*/  LDC R1, c[0x0][0x37c] ;  /* 0x0000df00ff017b82 */ /* 0x000fe20000000800 */
[----:B------:R-:W0:Y:S01]  /*0010*/  S2R R5, SR_CgaCtaId ;  /* 0x0000000000057919 */ /* 0x000e220000008800 */
[----:B------:R-:W1:Y:S01]  /*0020*/  LDCU UR4, c[0x0][0x360] ;  /* 0x00006c00ff0477ac */ /* 0x000e620008000800 */
[----:B------:R-:W-:-:S05]  /*0030*/  MOV R0, 0x400 ;  /* 0x0000040000007802 */ /* 0x000fca0000000f00 */
[----:B------:R-:W2:Y:S01]  /*0040*/  S2UR UR8, SR_CTAID.Y ;  /* 0x00000000000879c3 */ /* 0x000ea20000002600 */
[----:B------:R-:W3:Y:S01]  /*0050*/  S2R R3, SR_TID.X ;  /* 0x0000000000037919 */ /* 0x000ee20000002100 */
[----:B------:R-:W4:Y:S01]  /*0060*/  LDCU UR5, c[0x0][0x3a4] ;  /* 0x00007480ff0577ac */ /* 0x000f220008000800 */
[----:B------:R-:W-:Y:S01]  /*0070*/  MOV R7, 0xff7fffff ;  /* 0xff7fffff00077802 */ /* 0x000fe20000000f00 */
[----:B------:R-:W0:Y:S04]  /*0080*/  LDCU.64 UR6, c[0x0][0x358] ;  /* 0x00006b00ff0677ac */ /* 0x000e280008000a00 */
[----:B------:R-:W2:Y:S01]  /*0090*/  S2UR UR9, SR_CTAID.X ;  /* 0x00000000000979c3 */ /* 0x000ea20000002500 */
[----:B----4-:R-:W-:Y:S01]  /*00a0*/  UISETP.GE.AND UP0, UPT, UR5, 0x1, UPT ;  /* 0x000000010500788c */ /* 0x010fe2000bf06270 */
[----:B0-----:R-:W-:Y:S01]  /*00b0*/  LEA R0, R5, R0, 0x18 ;  /* 0x0000000005007211 */ /* 0x001fe200078ec0ff */
[----:B-1----:R-:W-:Y:S01]  /*00c0*/  IMAD.U32 R5, RZ, RZ, UR4 ;  /* 0x00000004ff057e24 */ /* 0x002fe2000f8e00ff */
[----:B---3--:R-:W-:-:S04]  /*00d0*/  ISETP.NE.AND P0, PT, R3, RZ, PT ;  /* 0x000000ff0300720c */ /* 0x008fc80003f05270 */
[C---:B------:R-:W-:Y:S02]  /*00e0*/  LEA R4, R5.reuse, R0, 0x2 ;  /* 0x0000000005047211 */ /* 0x040fe400078e10ff */
[----:B------:R-:W0:Y:S01]  /*00f0*/  S2R R0, SR_CTAID.Z ;  /* 0x0000000000007919 */ /* 0x000e220000002700 */
[----:B------:R-:W-:Y:S02]  /*0100*/  ISETP.GE.U32.AND P3, PT, R5, 0x2, PT ;  /* 0x000000020500780c */ /* 0x000fe40003f66070 */
[----:B------:R-:W-:Y:S01]  /*0110*/  IMAD R6, R3, 0x4, R4 ;  /* 0x0000000403067824 */ /* 0x000fe200078e0204 */
[----:B--2---:R-:W-:Y:S10]  /*0120*/  BRA.U !UP0, `(.L_x_0) ;  /* 0x0000000108947547 */ /* 0x004ff4000b800000 */
[----:B------:R-:W1:Y:S01]  /*0130*/  S2UR UR5, SR_CgaCtaId ;  /* 0x00000000000579c3 */ /* 0x000e620000008800 */
[----:B------:R-:W-:Y:S01]  /*0140*/  UMOV UR4, 0x400 ;  /* 0x0000040000047882 */ /* 0x000fe20000000000 */
[----:B------:R-:W-:Y:S01]  /*0150*/  HFMA2 R2, -RZ, RZ, 0, 0 ;  /* 0x00000000ff027431 */ /* 0x000fe200000001ff */
[----:B------:R-:W2:Y:S05]  /*0160*/  LDCU UR10, c[0x0][0x3a4] ;  /* 0x00007480ff0a77ac */ /* 0x000eaa0008000800 */
[----:B------:R-:W0:Y:S08]  /*0170*/  LDC R7, c[0x0][0x3a0] ;  /* 0x0000e800ff077b82 */ /* 0x000e300000000800 */
[----:B------:R-:W3:Y:S01]  /*0180*/  LDC R11, c[0x0][0x3a8] ;  /* 0x0000ea00ff0b7b82 */ /* 0x000ee20000000800 */
[----:B-1----:R-:W-:-:S06]  /*0190*/  ULEA UR4, UR5, UR4, 0x18 ;  /* 0x0000000405047291 */ /* 0x002fcc000f8ec0ff */
[----:B------:R-:W-:Y:S01]  /*01a0*/  LEA R9, R3, UR4, 0x2 ;  /* 0x0000000403097c11 */ /* 0x000fe2000f8e10ff */
[----:B0-----:R-:W-:Y:S02]  /*01b0*/  IMAD R8, R0, R7, UR8 ;  /* 0x0000000800087e24 */ /* 0x001fe4000f8e0207 */
[----:B------:R-:W-:Y:S02]  /*01c0*/  IMAD.MOV.U32 R7, RZ, RZ, -0x800001 ;  /* 0xff7fffffff077424 */ /* 0x000fe400078e00ff */
[----:B--23--:R-:W-:-:S07]  /*01d0*/  IMAD R10, R8, R11, UR9 ;  /* 0x00000009080a7e24 */ /* 0x00cfce000f8e020b */
.L_x_1:
[----:B------:R-:W-:Y:S01]  /*01e0*/  IMAD.IADD R21, R3, 0x1, R2 ;  /* 0x0000000103157824 */ /* 0x000fe200078e0202 */
[----:B------:R-:W-:-:S04]  /*01f0*/  MOV R18, 0x7f7fffff ;  /* 0x7f7fffff00127802 */ /* 0x000fc80000000f00 */
[----:B------:R-:W-:-:S13]  /*0200*/  ISETP.GE.AND P1, PT, R21, UR10, PT ;  /* 0x0000000a15007c0c */ /* 0x000fda000bf26270 */
[----:B------:R-:W0:Y:S01]  /*0210*/  @!P1 LDC R14, c[0x0][0x3a8] ;  /* 0x0000ea00ff0e9b82 */ /* 0x000e220000000800 */
[----:B------:R-:W-:-:S07]  /*0220*/  @!P1 IMAD R11, R0, UR10, R21 ;  /* 0x0000000a000b9c24 */ /* 0x000fce000f8e0215 */
[----:B-1----:R-:W1:Y:S08]  /*0230*/  @!P1 LDC.64 R12, c[0x0][0x388] ;  /* 0x0000e200ff0c9b82 */ /* 0x002e700000000a00 */
[----:B------:R-:W2:Y:S01]  /*0240*/  @!P1 LDC.64 R16, c[0x0][0x380] ;  /* 0x0000e000ff109b82 */ /* 0x000ea20000000a00 */
[----:B0-----:R-:W-:-:S04]  /*0250*/  @!P1 IMAD R11, R11, R14, UR9 ;  /* 0x000000090b0b9e24 */ /* 0x001fc8000f8e020e */
[----:B-1----:R-:W-:-:S03]  /*0260*/  @!P1 IMAD.WIDE R14, R11, 0x4, R12 ;  /* 0x000000040b0e9825 */ /* 0x002fc600078e020c */
[----:B------:R-:W0:Y:S02]  /*0270*/  @!P1 LDC.64 R12, c[0x0][0x390] ;  /* 0x0000e400ff0c9b82 */ /* 0x000e240000000a00 */
[----:B------:R-:W3:Y:S01]  /*0280*/  @!P1 LDG.E.CONSTANT R18, desc[UR6][R14.64] ;  /* 0x000000060e129981 */ /* 0x000ee2000c1e9900 */
[----:B------:R-:W-:-:S04]  /*0290*/  @!P1 IMAD R11, R8, UR10, R21 ;  /* 0x0000000a080b9c24 */ /* 0x000fc8000f8e0215 */
[----:B--2---:R-:W-:-:S06]  /*02a0*/  @!P1 IMAD.WIDE R16, R11, 0x4, R16 ;  /* 0x000000040b109825 */ /* 0x004fcc00078e0210 */
[----:B------:R-:W2:Y:S01]  /*02b0*/  @!P1 LDG.E.CONSTANT R16, desc[UR6][R16.64] ;  /* 0x0000000610109981 */ /* 0x000ea2000c1e9900 */
[----:B------:R-:W-:Y:S02]  /*02c0*/  IMAD.IADD R2, R5, 0x1, R2 ;  /* 0x0000000105027824 */ /* 0x000fe400078e0202 */
[----:B------:R-:W-:-:S03]  /*02d0*/  @!P1 IMAD R11, R10, UR10, R21 ;  /* 0x0000000a0a0b9c24 */ /* 0x000fc6000f8e0215 */
[----:B------:R-:W-:Y:S01]  /*02e0*/  ISETP.GE.AND P2, PT, R2, UR10, PT ;  /* 0x0000000a02007c0c */ /* 0x000fe2000bf46270 */
[----:B0-----:R-:W-:Y:S01]  /*02f0*/  @!P1 IMAD.WIDE R12, R11, 0x4, R12 ;  /* 0x000000040b0c9825 */ /* 0x001fe200078e020c */
[----:B---3--:R-:W-:Y:S01]  /*0300*/  STS [R9], R18 ;  /* 0x0000001209007388 */ /* 0x008fe20000000800 */
[----:B------:R-:W-:Y:S06]  /*0310*/  BAR.SYNC.DEFER_BLOCKING 0x0 ;  /* 0x0000000000007b1d */ /* 0x000fec0000010000 */
[----:B------:R-:W2:Y:S02]  /*0320*/  @!P1 LDS R19, [R9] ;  /* 0x0000000009139984 */ /* 0x000ea40000000800 */
[----:B--2---:R-:W-:-:S04]  /*0330*/  @!P1 FMNMX R19, R16, R19, PT ;  /* 0x0000001310139209 */ /* 0x004fc80003800000 */
[----:B------:R-:W-:Y:S01]  /*0340*/  @!P1 FMNMX R7, R7, R19, !PT ;  /* 0x0000001307079209 */ /* 0x000fe20007800000 */
[----:B------:R1:W-:Y:S01]  /*0350*/  @!P1 STG.E desc[UR6][R12.64], R19 ;  /* 0x000000130c009986 */ /* 0x0003e2000c101906 */
[----:B------:R-:W-:Y:S06]  /*0360*/  BAR.SYNC.DEFER_BLOCKING 0x0 ;  /* 0x0000000000007b1d */ /* 0x000fec0000010000 */
[----:B------:R-:W-:Y:S05]  /*0370*/  @!P2 BRA `(.L_x_1) ;  /* 0xfffffffc0098a947 */ /* 0x000fea000383ffff */
.L_x_0:
[----:B------:R2:W-:Y:S01]  /*0380*/  STS [R6], R7 ;  /* 0x0000000706007388 */ /* 0x0005e20000000800 */
[----:B------:R-:W-:Y:S06]  /*0390*/  BAR.SYNC.DEFER_BLOCKING 0x0 ;  /* 0x0000000000007b1d */ /* 0x000fec0000010000 */
[----:B------:R-:W-:Y:S05]  /*03a0*/  @!P3 BRA `(.L_x_2) ;  /* 0x00000000002cb947 */ /* 0x000fea0003800000 */
.L_x_3:
[----:B------:R-:W-:-:S04]  /*03b0*/  SHF.R.U32.HI R8, RZ, 0x1, R5 ;  /* 0x00000001ff087819 */ /* 0x000fc80000011605 */
[----:B------:R-:W-:-:S13]  /*03c0*/  ISETP.GE.U32.AND P1, PT, R3, R8, PT ;  /* 0x000000080300720c */ /* 0x000fda0003f26070 */
[----:B--2---:R-:W-:Y:S01]  /*03d0*/  @!P1 LEA R7, R8, R6, 0x2 ;  /* 0x0000000608079211 */ /* 0x004fe200078e10ff */
[----:B------:R-:W-:Y:S05]  /*03e0*/  @!P1 LDS R2, [R6] ;  /* 0x0000000006029984 */ /* 0x000fea0000000800 */
[----:B------:R-:W2:Y:S02]  /*03f0*/  @!P1 LDS R7, [R7] ;  /* 0x0000000007079984 */ /* 0x000ea40000000800 */
[----:B--2---:R-:W-:-:S05]  /*0400*/  @!P1 FMNMX R9, R2, R7, !PT ;  /* 0x0000000702099209 */ /* 0x004fca0007800000 */
[----:B------:R3:W-:Y:S01]  /*0410*/  @!P1 STS [R6], R9 ;  /* 0x0000000906009388 */ /* 0x0007e20000000800 */
[----:B------:R-:W-:Y:S01]  /*0420*/  BAR.SYNC.DEFER_BLOCKING 0x0 ;  /* 0x0000000000007b1d */ /* 0x000fe20000010000 */
[----:B------:R-:W-:Y:S01]  /*0430*/  ISETP.GT.U32.AND P1, PT, R5, 0x3, PT ;  /* 0x000000030500780c */ /* 0x000fe20003f24070 */
[----:B------:R-:W-:-:S12]  /*0440*/  IMAD.MOV.U32 R5, RZ, RZ, R8 ;  /* 0x000000ffff057224 */ /* 0x000fd800078e0008 */
[----:B---3--:R-:W-:Y:S05]  /*0450*/  @P1 BRA `(.L_x_3) ;  /* 0xfffffffc00d41947 */ /* 0x008fea000383ffff */
.L_x_2:
[----:B------:R-:W-:Y:S05]  /*0460*/  @P0 EXIT ;  /* 0x000000000000094d */ /* 0x000fea0003800000 */
[----:B------:R-:W3:Y:S01]  /*0470*/  LDS R5, [R4] ;  /* 0x0000000004057984 */ /* 0x000ee20000000800 */
[----:B--2---:R-:W0:Y:S08]  /*0480*/  LDC R7, c[0x0][0x3a0] ;  /* 0x0000e800ff077b82 */ /* 0x004e300000000800 */
[----:B------:R-:W2:Y:S08]  /*0490*/  LDC R6, c[0x0][0x3a8] ;  /* 0x0000ea00ff067b82 */ /* 0x000eb00000000800 */
[----:B------:R-:W4:Y:S01]  /*04a0*/  LDC.64 R2, c[0x0][0x398] ;  /* 0x0000e600ff027b82 */ /* 0x000f220000000a00 */
[----:B0-----:R-:W-:-:S04]  /*04b0*/  IMAD R7, R0, R7, UR8 ;  /* 0x0000000800077e24 */ /* 0x001fc8000f8e0207 */
[----:B--2---:R-:W-:-:S04]  /*04c0*/  IMAD R7, R7, R6, UR9 ;  /* 0x0000000907077e24 */ /* 0x004fc8000f8e0206 */
[----:B----4-:R-:W-:-:S05]  /*04d0*/  IMAD.WIDE R2, R7, 0x4, R2 ;  /* 0x0000000407027825 */ /* 0x010fca00078e0202 */
[----:B---3--:R-:W-:Y:S01]  /*04e0*/  STG.E desc[UR6][R2.64], R5 ;  /* 0x0000000502007986 */ /* 0x008fe2000c101906 */
[----:B------:R-:W-:Y:S05]  /*04f0*/  EXIT ;  /* 0x000000000000794d */ /* 0x000fea0003800000 */
.L_x_4:
[----:B------:R-:W-:-:S00]  /*0500*/  BRA `(.L_x_4) ;  /* 0xfffffffc00fc7947 */ /* 0x000fc0000383ffff */
[----:B------:R-:W-:-:S00]  /*0510*/  NOP ;  /* 0x0000000000007918 */ /* 0x000fc00000000000 */
        /* <DEDUP_REMOVED lines=14> */
.L_x_5:


//--------------------- .nv.shared._Z17max_min_kernel_v2PKfS0_PfS1_iiii --------------------------
	.section	.nv.shared._Z17max_min_kernel_v2PKfS0_PfS1_iiii,"aw",@nobits
	.sectionflags	@""
	.align	16
	.zero		1024


//--------------------- .nv.shared.reserved.0     --------------------------
	.section	.nv.shared.reserved.0,"aw",@nobits
	.weak		__nv_reservedSMEM_offset_0_alias
	.size		__nv_reservedSMEM_offset_0_alias, 0, 64
	.other		__nv_reservedSMEM_offset_0_alias,@"STO_CUDA_RESERVED_SHARED STV_DEFAULT"
__nv_reservedSMEM_offset_0_alias:
	.zero		0
	.zero		64


//--------------------- .nv.constant0._Z17max_min_kernel_v2PKfS0_PfS1_iiii --------------------------
	.section	.nv.constant0._Z17max_min_kernel_v2PKfS0_PfS1_iiii,"a",@progbits
	.sectionflags	@""
	.align	4
.nv.constant0._Z17max_min_kernel_v2PKfS0_PfS1_iiii:
	.zero		944


//--------------------- SYMBOLS --------------------------

	.type		.nv.reservedSmem.offset0,@object
	.size		.nv.reservedSmem.offset0,0x4
	.type		.nv.reservedSmem.cap,@object
	.size		.nv.reservedSmem.cap,0x4
